//
// Generated by NVIDIA NVVM Compiler
//
// Compiler Build ID: CL-36424714
// Cuda compilation tools, release 13.0, V13.0.88
// Based on NVVM 20.0.0
//

.version 9.0
.target sm_100
.address_size 64

	// .globl	_Z3bari
.extern .func  (.param .b32 func_retval0) vprintf
(
	.param .b64 vprintf_param_0,
	.param .b64 vprintf_param_1
)
;
// _ZZ3bariE4res1 has been demoted
// _ZZ3bariE4res2 has been demoted
// _ZZ3bariE4res3 has been demoted
// _ZZ3bariE1v has been demoted
.global .align 1 .b8 $str[14] = {114, 101, 115, 32, 37, 100, 32, 37, 100, 32, 37, 100, 10};
.global .align 1 .b8 $str$1[12] = {118, 32, 37, 100, 32, 37, 100, 32, 37, 100, 10};

.visible .entry _Z3bari(
	.param .u32 _Z3bari_param_0
)
{
	.local .align 8 .b8 	__local_depot0[16];
	.reg .b64 	%SP;
	.reg .b64 	%SPL;
	.reg .pred 	%p<6>;
	.reg .b16 	%rs<7>;
	.reg .b32 	%r<36>;
	.reg .b64 	%rd<7>;
	// demoted variable
	.shared .align 4 .u32 _ZZ3bariE4res1;
	// demoted variable
	.shared .align 4 .u32 _ZZ3bariE4res2;
	// demoted variable
	.shared .align 4 .u32 _ZZ3bariE4res3;
	// demoted variable
	.shared .align 4 .b8 _ZZ3bariE1v[4096];
	mov.u64 	%SPL, __local_depot0;
	cvta.local.u64 	%SP, %SPL;
	ld.param.u32 	%r6, [_Z3bari_param_0];
	mov.u32 	%r1, %tid.x;
	and.b32  	%r2, %r1, 31;
	mov.b32 	%r7, 0;
	st.shared.u32 	[_ZZ3bariE4res3], %r7;
	st.shared.u32 	[_ZZ3bariE4res2], %r7;
	st.shared.u32 	[_ZZ3bariE4res1], %r7;
	bar.sync 	0;
	setp.ge.u32 	%p1, %r1, %r6;
	@%p1 bra 	$L__BB0_7;
	cvt.u16.u32 	%rs2, %r2;
	mul.lo.s16 	%rs3, %rs2, 86;
	shr.u16 	%rs4, %rs3, 8;
	mul.lo.s16 	%rs5, %rs4, 3;
	sub.s16 	%rs1, %rs2, %rs5;
	mov.u32 	%r3, %ntid.x;
	and.b16  	%rs6, %rs1, 255;
	mov.u32 	%r35, %r1;
$L__BB0_2:
	setp.eq.s16 	%p2, %rs6, 2;
	@%p2 bra 	$L__BB0_5;
	setp.ne.s16 	%p3, %rs6, 1;
	@%p3 bra 	$L__BB0_6;
	rem.u32 	%r14, %r35, %r2;
	atom.shared.max.s32 	%r15, [_ZZ3bariE4res1], %r14;
	bra.uni 	$L__BB0_6;
$L__BB0_5:
	rem.u32 	%r8, %r35, %r2;
	atom.shared.add.u32 	%r9, [_ZZ3bariE4res2], %r8;
	atom.shared.add.u32 	%r10, [_ZZ3bariE4res3], 1;
	shl.b32 	%r11, %r10, 2;
	mov.u32 	%r12, _ZZ3bariE1v;
	add.s32 	%r13, %r12, %r11;
	st.shared.u32 	[%r13], %r8;
$L__BB0_6:
	add.s32 	%r35, %r35, %r3;
	setp.lt.u32 	%p4, %r35, %r6;
	@%p4 bra 	$L__BB0_2;
$L__BB0_7:
	bar.sync 	0;
	setp.ne.s32 	%p5, %r1, 0;
	@%p5 bra 	$L__BB0_9;
	add.u64 	%rd1, %SP, 0;
	add.u64 	%rd2, %SPL, 0;
	ld.shared.u32 	%r16, [_ZZ3bariE4res1];
	ld.shared.u32 	%r17, [_ZZ3bariE4res2];
	ld.shared.u32 	%r18, [_ZZ3bariE4res3];
	st.local.v2.u32 	[%rd2], {%r16, %r17};
	st.local.u32 	[%rd2+8], %r18;
	mov.u64 	%rd3, $str;
	cvta.global.u64 	%rd4, %rd3;
	{ // callseq 0, 0
	.param .b64 param0;
	st.param.b64 	[param0], %rd4;
	.param .b64 param1;
	st.param.b64 	[param1], %rd1;
	.param .b32 retval0;
	call.uni (retval0), 
	vprintf, 
	(
	param0, 
	param1
	);
	ld.param.b32 	%r19, [retval0];
	} // callseq 0
	ld.shared.u32 	%r21, [_ZZ3bariE1v];
	mov.u32 	%r22, _ZZ3bariE1v;
	ld.shared.u32 	%r23, [_ZZ3bariE4res3];
	shr.u32 	%r24, %r23, 31;
	add.s32 	%r25, %r23, %r24;
	shl.b32 	%r26, %r25, 1;
	and.b32  	%r27, %r26, -4;
	add.s32 	%r28, %r22, %r27;
	ld.shared.u32 	%r29, [%r28];
	shl.b32 	%r30, %r23, 2;
	add.s32 	%r31, %r22, %r30;
	ld.shared.u32 	%r32, [%r31+-4];
	st.local.v2.u32 	[%rd2], {%r21, %r29};
	st.local.u32 	[%rd2+8], %r32;
	mov.u64 	%rd5, $str$1;
	cvta.global.u64 	%rd6, %rd5;
	{ // callseq 1, 0
	.param .b64 param0;
	st.param.b64 	[param0], %rd6;
	.param .b64 param1;
	st.param.b64 	[param1], %rd1;
	.param .b32 retval0;
	call.uni (retval0), 
	vprintf, 
	(
	param0, 
	param1
	);
	ld.param.b32 	%r33, [retval0];
	} // callseq 1
$L__BB0_9:
	ret;

}


// ===== COMPILED SASS (sm_100) =====

	.target	sm_100

	.elftype	@"ET_EXEC"


//--------------------- .note.nv.tkinfo           --------------------------
	.section	.note.nv.tkinfo,"",@"SHT_NOTE"
	.sectionflags	@"SHF_NOTE_NV_TKINFO"
	.tkinfo
        /*0018*/ 	.word	0x00000002
        /*0030*/ 	.string	""
        /*0030*/ 	.string	"ptxas"
        /*0030*/ 	.string	"Cuda compilation tools, release 13.0, V13.0.88"
        /*0030*/ 	.string	"Build cuda_13.0.r13.0/compiler.36424714_0"
        /*0030*/ 	.string	"-arch sm_100 -m 64 "



//--------------------- .note.nv.cuinfo           --------------------------
	.section	.note.nv.cuinfo,"",@"SHT_NOTE"
	.sectionflags	@"SHF_NOTE_NV_CUINFO"
        /*0018*/ 	.short	0x0002
        /*001a*/ 	.short	0x0064
        /*001c*/ 	.short	0x0082
	.zero		2


//--------------------- .nv.info                  --------------------------
	.section	.nv.info,"",@"SHT_CUDA_INFO"
	.align	4


	//----- nvinfo : EIATTR_REGCOUNT
	.align		4
        /*0000*/ 	.byte	0x04, 0x2f
        /*0002*/ 	.short	(.L_3 - .L_2)
	.align		4
.L_2:
        /*0004*/ 	.word	index@(_Z3bari)
        /*0008*/ 	.word	0x00000018


	//----- nvinfo : EIATTR_FRAME_SIZE
	.align		4
.L_3:
        /*000c*/ 	.byte	0x04, 0x11
        /*000e*/ 	.short	(.L_5 - .L_4)
	.align		4
.L_4:
        /*0010*/ 	.word	index@(_Z3bari)
        /*0014*/ 	.word	0x00000010


	//----- nvinfo : EIATTR_MIN_STACK_SIZE
	.align		4
.L_5:
        /*0018*/ 	.byte	0x04, 0x12
        /*001a*/ 	.short	(.L_7 - .L_6)
	.align		4
.L_6:
        /*001c*/ 	.word	index@(_Z3bari)
        /*0020*/ 	.word	0x00000010
.L_7:


//--------------------- .nv.compat                --------------------------
	.section	.nv.compat,"",@"SHT_CUDA_COMPAT_INFO"
	.align	4
        /*0000*/ 	.byte	0x02, 0x09, 0x00, 0x00, 0x02, 0x02, 0x01, 0x00, 0x02, 0x05, 0x05, 0x00, 0x03, 0x07, 0x01, 0x01
        /*0010*/ 	.byte	0x02, 0x03, 0x00, 0x00, 0x02, 0x06, 0x01, 0x00, 0x04, 0x0b, 0x08, 0x00, 0x09, 0x00, 0x00, 0x00
        /*0020*/ 	.byte	0x00, 0x00, 0x00, 0x00


//--------------------- .nv.info._Z3bari          --------------------------
	.section	.nv.info._Z3bari,"",@"SHT_CUDA_INFO"
	.sectionflags	@""
	.align	4


	//----- nvinfo : EIATTR_CUDA_API_VERSION
	.align		4
        /*0000*/ 	.byte	0x04, 0x37
        /*0002*/ 	.short	(.L_9 - .L_8)
.L_8:
        /*0004*/ 	.word	0x00000082


	//----- nvinfo : EIATTR_KPARAM_INFO
	.align		4
.L_9:
        /*0008*/ 	.byte	0x04, 0x17
        /*000a*/ 	.short	(.L_11 - .L_10)
.L_10:
        /*000c*/ 	.word	0x00000000
        /*0010*/ 	.short	0x0000
        /*0012*/ 	.short	0x0000
        /*0014*/ 	.byte	0x00, 0xf0, 0x11, 0x00


	//----- nvinfo : EIATTR_SPARSE_MMA_MASK
	.align		4
.L_11:
        /*0018*/ 	.byte	0x03, 0x50
        /*001a*/ 	.short	0x0000


	//----- nvinfo : EIATTR_MAXREG_COUNT
	.align		4
        /*001c*/ 	.byte	0x03, 0x1b
        /*001e*/ 	.short	0x00ff


	//----- nvinfo : EIATTR_NUM_BARRIERS
	.align		4
        /*0020*/ 	.byte	0x02, 0x4c
        /*0022*/ 	.byte	0x01
	.zero		1


	//----- nvinfo : EIATTR_EXTERNS
	.align		4
        /*0024*/ 	.byte	0x04, 0x0f
        /*0026*/ 	.short	(.L_13 - .L_12)


	//   ....[0]....
	.align		4
.L_12:
        /*0028*/ 	.word	index@(vprintf)


	//----- nvinfo : EIATTR_MERCURY_ISA_VERSION
	.align		4
.L_13:
        /*002c*/ 	.byte	0x03, 0x5f
        /*002e*/ 	.short	0x0101


	//----- nvinfo : EIATTR_UNUSED_LOAD_BYTE_OFFSET
	.align		4
        /*0030*/ 	.byte	0x04, 0x44
        /*0032*/ 	.short	(.L_15 - .L_14)


	//   ....[0]....
.L_14:
        /*0034*/ 	.word	0x00000760
        /*0038*/ 	.word	0x00000fff


	//----- nvinfo : EIATTR_INT_WARP_WIDE_INSTR_OFFSETS
	.align		4
.L_15:
        /*003c*/ 	.byte	0x04, 0x31
        /*003e*/ 	.short	(.L_17 - .L_16)


	//   ....[0]....
.L_16:
        /*0040*/ 	.word	0x00000260


	//   ....[1]....
        /*0044*/ 	.word	0x00000390


	//   ....[2]....
        /*0048*/ 	.word	0x00000420


	//   ....[3]....
        /*004c*/ 	.word	0x000005d0


	//   ....[4]....
        /*0050*/ 	.word	0x00000630


	//----- nvinfo : EIATTR_VRC_CTA_INIT_COUNT
	.align		4
.L_17:
        /*0054*/ 	.byte	0x02, 0x4a
	.zero		1
	.zero		1


	//----- nvinfo : EIATTR_SYSCALL_OFFSETS
	.align		4
        /*0058*/ 	.byte	0x04, 0x46
        /*005a*/ 	.short	(.L_19 - .L_18)


	//   ....[0]....
.L_18:
        /*005c*/ 	.word	0x000007d0


	//   ....[1]....
        /*0060*/ 	.word	0x00000940


	//----- nvinfo : EIATTR_EXIT_INSTR_OFFSETS
	.align		4
.L_19:
        /*0064*/ 	.byte	0x04, 0x1c
        /*0066*/ 	.short	(.L_21 - .L_20)


	//   ....[0]....
.L_20:
        /*0068*/ 	.word	0x000006e0


	//   ....[1]....
        /*006c*/ 	.word	0x00000950


	//----- nvinfo : EIATTR_CRS_STACK_SIZE
	.align		4
.L_21:
        /*0070*/ 	.byte	0x04, 0x1e
        /*0072*/ 	.short	(.L_23 - .L_22)
.L_22:
        /*0074*/ 	.word	0x00000000


	//----- nvinfo : EIATTR_CBANK_PARAM_SIZE
	.align		4
.L_23:
        /*0078*/ 	.byte	0x03, 0x19
        /*007a*/ 	.short	0x0004


	//----- nvinfo : EIATTR_PARAM_CBANK
	.align		4
        /*007c*/ 	.byte	0x04, 0x0a
        /*007e*/ 	.short	(.L_25 - .L_24)
	.align		4
.L_24:
        /*0080*/ 	.word	index@(.nv.constant0._Z3bari)
        /*0084*/ 	.short	0x0380
        /*0086*/ 	.short	0x0004


	//----- nvinfo : EIATTR_SW_WAR
	.align		4
.L_25:
        /*0088*/ 	.byte	0x04, 0x36
        /*008a*/ 	.short	(.L_27 - .L_26)
.L_26:
        /*008c*/ 	.word	0x00000008
.L_27:


//--------------------- .nv.callgraph             --------------------------
	.section	.nv.callgraph,"",@"SHT_CUDA_CALLGRAPH"
	.align	4
	.sectionentsize	8
	.align		4
        /*0000*/ 	.word	0x00000000
	.align		4
        /*0004*/ 	.word	0xffffffff
	.align		4
        /*0008*/ 	.word	index@(_Z3bari)
	.align		4
        /*000c*/ 	.word	index@(vprintf)
	.align		4
        /*0010*/ 	.word	0x00000000
	.align		4
        /*0014*/ 	.word	0xfffffffe
	.align		4
        /*0018*/ 	.word	0x00000000
	.align		4
        /*001c*/ 	.word	0xfffffffd
	.align		4
        /*0020*/ 	.word	0x00000000
	.align		4
        /*0024*/ 	.word	0xfffffffc


//--------------------- .nv.constant4             --------------------------
	.section	.nv.constant4,"a",@progbits
	.align	8
	.align		8
.nv.constant4:
        /*0000*/ 	.dword	vprintf
	.align		8
        /*0008*/ 	.dword	$str
	.align		8
        /*0010*/ 	.dword	$str$1


//--------------------- .text._Z3bari             --------------------------
	.section	.text._Z3bari,"ax",@progbits
	.align	128
        .global         _Z3bari
        .type           _Z3bari,@function
        .size           _Z3bari,(.L_x_8 - _Z3bari)
        .other          _Z3bari,@"STO_CUDA_ENTRY STV_DEFAULT"
_Z3bari:
.text._Z3bari:
[----:B------:R-:W0:Y:S08]  /*0000*/  LDC R1, c[0x0][0x37c] ;  /* 0x0000df00ff017b82 */ /* 0x000e300000000800 */
[----:B------:R-:W1:Y:S01]  /*0010*/  S2UR UR5, SR_CgaCtaId ;  /* 0x00000000000579c3 */ /* 0x000e620000008800 */
[----:B------:R-:W2:Y:S01]  /*0020*/  S2R R0, SR_TID.X ;  /* 0x0000000000007919 */ /* 0x000ea20000002100 */
[----:B------:R-:W2:Y:S01]  /*0030*/  LDCU UR7, c[0x0][0x380] ;  /* 0x00007000ff0777ac */ /* 0x000ea20008000800 */
[----:B0-----:R-:W-:Y:S01]  /*0040*/  VIADD R1, R1, 0xfffffff0 ;  /* 0xfffffff001017836 */ /* 0x001fe20000000000 */
[----:B------:R-:W-:Y:S01]  /*0050*/  UMOV UR4, 0x400 ;  /* 0x0000040000047882 */ /* 0x000fe20000000000 */
[----:B------:R-:W0:Y:S01]  /*0060*/  LDCU UR6, c[0x0][0x2fc] ;  /* 0x00005f80ff0677ac */ /* 0x000e220008000800 */
[----:B------:R-:W3:Y:S01]  /*0070*/  LDCU UR9, c[0x0][0x380] ;  /* 0x00007000ff0977ac */ /* 0x000ee20008000800 */
[----:B-1----:R-:W-:Y:S01]  /*0080*/  ULEA UR4, UR5, UR4, 0x18 ;  /* 0x0000000405047291 */ /* 0x002fe2000f8ec0ff */
[----:B------:R-:W1:Y:S01]  /*0090*/  LDCU UR5, c[0x0][0x2f8] ;  /* 0x00005f00ff0577ac */ /* 0x000e620008000800 */
[----:B--2---:R-:W-:-:S07]  /*00a0*/  ISETP.GE.U32.AND P0, PT, R0, UR7, PT ;  /* 0x0000000700007c0c */ /* 0x004fce000bf06070 */
[----:B------:R-:W-:Y:S04]  /*00b0*/  STS [UR4+0x8], RZ ;  /* 0x000008ffff007988 */ /* 0x000fe80008000804 */
[----:B------:R-:W-:Y:S01]  /*00c0*/  STS.64 [UR4], RZ ;  /* 0x000000ffff007988 */ /* 0x000fe20008000a04 */
[----:B------:R-:W-:Y:S01]  /*00d0*/  BAR.SYNC.DEFER_BLOCKING 0x0 ;  /* 0x0000000000007b1d */ /* 0x000fe20000010000 */
[----:B-1----:R-:W-:-:S05]  /*00e0*/  IADD3 R16, P1, PT, R1, UR5, RZ ;  /* 0x0000000501107c10 */ /* 0x002fca000ff3e0ff */
[----:B0-----:R-:W-:Y:S01]  /*00f0*/  IMAD.X R2, RZ, RZ, UR6, P1 ;  /* 0x00000006ff027e24 */ /* 0x001fe200088e06ff */
[----:B---3--:R-:W-:Y:S07]  /*0100*/  @P0 BRA `(.L_x_0) ;  /* 0x0000000400680947 */ /* 0x008fee0003800000 */
[----:B------:R-:W-:-:S05]  /*0110*/  LOP3.LUT R3, R0, 0x1f, RZ, 0xc0, !PT ;  /* 0x0000001f00037812 */ /* 0x000fca00078ec0ff */
[----:B------:R-:W-:-:S05]  /*0120*/  IMAD R4, R3, 0x56, RZ ;  /* 0x0000005603047824 */ /* 0x000fca00078e02ff */
[----:B------:R-:W-:-:S04]  /*0130*/  SHF.R.U32.HI R4, RZ, 0x8, R4 ;  /* 0x00000008ff047819 */ /* 0x000fc80000011604 */
[----:B------:R-:W-:-:S05]  /*0140*/  PRMT R4, R4, 0x9910, RZ ;  /* 0x0000991004047816 */ /* 0x000fca00000000ff */
[----:B------:R-:W-:-:S04]  /*0150*/  IMAD R4, R4, 0x3, RZ ;  /* 0x0000000304047824 */ /* 0x000fc800078e02ff */
[----:B------:R-:W-:-:S05]  /*0160*/  IMAD.MOV R4, RZ, RZ, -R4 ;  /* 0x000000ffff047224 */ /* 0x000fca00078e0a04 */
[----:B------:R-:W-:Y:S02]  /*0170*/  PRMT R6, R4, 0x7710, RZ ;  /* 0x0000771004067816 */ /* 0x000fe400000000ff */
[----:B------:R-:W0:Y:S03]  /*0180*/  LDC R4, c[0x0][0x360] ;  /* 0x0000d800ff047b82 */ /* 0x000e260000000800 */
[----:B------:R-:W-:Y:S01]  /*0190*/  IMAD.IADD R5, R3, 0x1, R6 ;  /* 0x0000000103057824 */ /* 0x000fe200078e0206 */
[----:B------:R-:W-:-:S04]  /*01a0*/  MOV R6, R0 ;  /* 0x0000000000067202 */ /* 0x000fc80000000f00 */
[----:B------:R-:W-:-:S04]  /*01b0*/  LOP3.LUT R5, R5, 0xff, RZ, 0xc0, !PT ;  /* 0x000000ff05057812 */ /* 0x000fc800078ec0ff */
[----:B------:R-:W-:-:S13]  /*01c0*/  ISETP.NE.AND P0, PT, R5, 0x2, PT ;  /* 0x000000020500780c */ /* 0x000fda0003f05270 */
.L_x_4:
[----:B------:R-:W-:Y:S05]  /*01d0*/  YIELD ;  /* 0x0000000000007946 */ /* 0x000fea0003800000 */
[----:B------:R-:W-:Y:S04]  /*01e0*/  BSSY.RECONVERGENT B0, `(.L_x_1) ;  /* 0x0000049000007945 */ /* 0x000fe80003800200 */
[----:B-12---:R-:W-:Y:S05]  /*01f0*/  @!P0 BRA `(.L_x_2) ;  /* 0x0000000000788947 */ /* 0x006fea0003800000 */
[----:B------:R-:W-:-:S13]  /*0200*/  ISETP.NE.AND P1, PT, R5, 0x1, PT ;  /* 0x000000010500780c */ /* 0x000fda0003f25270 */
[----:B------:R-:W-:Y:S05]  /*0210*/  @P1 BRA `(.L_x_3) ;  /* 0x0000000400141947 */ /* 0x000fea0003800000 */
[----:B------:R-:W1:Y:S01]  /*0220*/  I2F.U32.RP R7, R3 ;  /* 0x0000000300077306 */ /* 0x000e620000209000 */
[----:B------:R-:W-:Y:S01]  /*0230*/  IMAD.MOV R11, RZ, RZ, -R3 ;  /* 0x000000ffff0b7224 */ /* 0x000fe200078e0a03 */
[----:B------:R-:W-:Y:S01]  /*0240*/  ISETP.NE.U32.AND P2, PT, R3, RZ, PT ;  /* 0x000000ff0300720c */ /* 0x000fe20003f45070 */
[----:B------:R-:W2:Y:S01]  /*0250*/  S2UR UR5, SR_CgaCtaId ;  /* 0x00000000000579c3 */ /* 0x000ea20000008800 */
[----:B------:R-:W-:Y:S02]  /*0260*/  VOTEU.ANY UR4, UPT, PT ;  /* 0x0000000000047886 */ /* 0x000fe400038e0100 */
[----:B------:R-:W-:Y:S02]  /*0270*/  UFLO.U32 UR4, UR4 ;  /* 0x00000004000472bd */ /* 0x000fe400080e0000 */
[----:B-1----:R-:W1:Y:S02]  /*0280*/  MUFU.RCP R7, R7 ;  /* 0x0000000700077308 */ /* 0x002e640000001000 */
[----:B-1----:R-:W-:-:S02]  /*0290*/  VIADD R8, R7, 0xffffffe ;  /* 0x0ffffffe07087836 */ /* 0x002fc40000000000 */
[----:B------:R-:W1:Y:S04]  /*02a0*/  S2R R7, SR_LANEID ;  /* 0x0000000000077919 */ /* 0x000e680000000000 */
[----:B------:R3:W4:Y:S02]  /*02b0*/  F2I.FTZ.U32.TRUNC.NTZ R9, R8 ;  /* 0x0000000800097305 */ /* 0x000724000021f000 */
[----:B---3--:R-:W-:Y:S02]  /*02c0*/  IMAD.MOV.U32 R8, RZ, RZ, RZ ;  /* 0x000000ffff087224 */ /* 0x008fe400078e00ff */
[----:B----4-:R-:W-:-:S04]  /*02d0*/  IMAD R11, R11, R9, RZ ;  /* 0x000000090b0b7224 */ /* 0x010fc800078e02ff */
[----:B------:R-:W-:-:S06]  /*02e0*/  IMAD.HI.U32 R9, R9, R11, R8 ;  /* 0x0000000b09097227 */ /* 0x000fcc00078e0008 */
[----:B------:R-:W-:-:S05]  /*02f0*/  IMAD.HI.U32 R9, R9, R6, RZ ;  /* 0x0000000609097227 */ /* 0x000fca00078e00ff */
[----:B------:R-:W-:-:S05]  /*0300*/  IADD3 R9, PT, PT, -R9, RZ, RZ ;  /* 0x000000ff09097210 */ /* 0x000fca0007ffe1ff */
[----:B------:R-:W-:-:S05]  /*0310*/  IMAD R10, R3, R9, R6 ;  /* 0x00000009030a7224 */ /* 0x000fca00078e0206 */
[----:B------:R-:W-:-:S13]  /*0320*/  ISETP.GE.U32.AND P1, PT, R10, R3, PT ;  /* 0x000000030a00720c */ /* 0x000fda0003f26070 */
[----:B------:R-:W-:-:S05]  /*0330*/  @P1 IMAD.IADD R10, R10, 0x1, -R3 ;  /* 0x000000010a0a1824 */ /* 0x000fca00078e0a03 */
[----:B------:R-:W-:-:S13]  /*0340*/  ISETP.GE.U32.AND P1, PT, R10, R3, PT ;  /* 0x000000030a00720c */ /* 0x000fda0003f26070 */
[----:B------:R-:W-:Y:S01]  /*0350*/  @P1 IMAD.IADD R10, R10, 0x1, -R3 ;  /* 0x000000010a0a1824 */ /* 0x000fe200078e0a03 */
[----:B------:R-:W-:Y:S02]  /*0360*/  @!P2 LOP3.LUT R10, RZ, R3, RZ, 0x33, !PT ;  /* 0x00000003ff0aa212 */ /* 0x000fe400078e33ff */
[----:B-1----:R-:W-:Y:S01]  /*0370*/  ISETP.EQ.U32.AND P1, PT, R7, UR4, PT ;  /* 0x0000000407007c0c */ /* 0x002fe2000bf22070 */
[----:B------:R-:W-:Y:S01]  /*0380*/  UMOV UR4, 0x400 ;  /* 0x0000040000047882 */ /* 0x000fe20000000000 */
[----:B------:R-:W-:Y:S01]  /*0390*/  CREDUX.MAX.S32 UR6, R10 ;  /* 0x000000000a0672cc */ /* 0x000fe20000000200 */
[----:B--2---:R-:W-:-:S12]  /*03a0*/  ULEA UR4, UR5, UR4, 0x18 ;  /* 0x0000000405047291 */ /* 0x004fd8000f8ec0ff */
[----:B------:R-:W-:-:S05]  /*03b0*/  IMAD.U32 R7, RZ, RZ, UR6 ;  /* 0x00000006ff077e24 */ /* 0x000fca000f8e00ff */
[----:B------:R1:W-:Y:S01]  /*03c0*/  @P1 ATOMS.MAX.S32 RZ, [UR4], R7 ;  /* 0x00000007ffff198c */ /* 0x0003e20009000204 */
[----:B------:R-:W-:Y:S05]  /*03d0*/  BRA `(.L_x_3) ;  /* 0x0000000000a47947 */ /* 0x000fea0003800000 */
.L_x_2:
[----:B------:R-:W1:Y:S01]  /*03e0*/  I2F.U32.RP R7, R3 ;  /* 0x0000000300077306 */ /* 0x000e620000209000 */
[----:B------:R-:W-:Y:S01]  /*03f0*/  IMAD.MOV R11, RZ, RZ, -R3 ;  /* 0x000000ffff0b7224 */ /* 0x000fe200078e0a03 */
[----:B------:R-:W-:Y:S01]  /*0400*/  ISETP.NE.U32.AND P2, PT, R3, RZ, PT ;  /* 0x000000ff0300720c */ /* 0x000fe20003f45070 */
[----:B------:R-:W2:Y:S01]  /*0410*/  S2UR UR7, SR_CgaCtaId ;  /* 0x00000000000779c3 */ /* 0x000ea20000008800 */
[----:B------:R-:W-:Y:S01]  /*0420*/  VOTEU.ANY UR8, UPT, PT ;  /* 0x0000000000087886 */ /* 0x000fe200038e0100 */
[----:B------:R-:W-:Y:S02]  /*0430*/  UMOV UR6, 0x400 ;  /* 0x0000040000067882 */ /* 0x000fe40000000000 */
[----:B------:R-:W-:Y:S01]  /*0440*/  UIADD3 UR4, UPT, UPT, UR6, 0x4, URZ ;  /* 0x0000000406047890 */ /* 0x000fe2000fffe0ff */
[----:B------:R-:W-:Y:S01]  /*0450*/  POPC R10, UR8 ;  /* 0x00000008000a7d09 */ /* 0x000fe20008000000 */
[----:B------:R-:W-:-:S07]  /*0460*/  UIADD3 UR5, UPT, UPT, UR6, 0x8, URZ ;  /* 0x0000000806057890 */ /* 0x000fce000fffe0ff */
[----:B-1----:R-:W1:Y:S01]  /*0470*/  MUFU.RCP R7, R7 ;  /* 0x0000000700077308 */ /* 0x002e620000001000 */
[----:B--2---:R-:W-:Y:S02]  /*0480*/  ULEA UR4, UR7, UR4, 0x18 ;  /* 0x0000000407047291 */ /* 0x004fe4000f8ec0ff */
[----:B------:R-:W-:Y:S01]  /*0490*/  ULEA UR5, UR7, UR5, 0x18 ;  /* 0x0000000507057291 */ /* 0x000fe2000f8ec0ff */
[----:B-1----:R-:W-:-:S04]  /*04a0*/  IADD3 R8, PT, PT, R7, 0xffffffe, RZ ;  /* 0x0ffffffe07087810 */ /* 0x002fc80007ffe0ff */
[----:B------:R1:W2:Y:S02]  /*04b0*/  F2I.FTZ.U32.TRUNC.NTZ R9, R8 ;  /* 0x0000000800097305 */ /* 0x0002a4000021f000 */
[----:B-1----:R-:W-:Y:S02]  /*04c0*/  IMAD.MOV.U32 R8, RZ, RZ, RZ ;  /* 0x000000ffff087224 */ /* 0x002fe400078e00ff */
[----:B--2---:R-:W-:-:S04]  /*04d0*/  IMAD R11, R11, R9, RZ ;  /* 0x000000090b0b7224 */ /* 0x004fc800078e02ff */
[----:B------:R-:W-:Y:S02]  /*04e0*/  IMAD.HI.U32 R11, R9, R11, R8 ;  /* 0x0000000b090b7227 */ /* 0x000fe400078e0008 */
[----:B------:R-:W1:Y:S01]  /*04f0*/  S2R R8, SR_LANEID ;  /* 0x0000000000087919 */ /* 0x000e620000000000 */
[----:B------:R-:W1:Y:S03]  /*0500*/  FLO.U32 R9, UR8 ;  /* 0x0000000800097d00 */ /* 0x000e6600080e0000 */
[----:B------:R-:W-:-:S04]  /*0510*/  IMAD.HI.U32 R11, R11, R6, RZ ;  /* 0x000000060b0b7227 */ /* 0x000fc800078e00ff */
[----:B------:R-:W-:-:S04]  /*0520*/  IMAD.MOV R11, RZ, RZ, -R11 ;  /* 0x000000ffff0b7224 */ /* 0x000fc800078e0a0b */
[----:B------:R-:W-:Y:S02]  /*0530*/  IMAD R14, R3, R11, R6 ;  /* 0x0000000b030e7224 */ /* 0x000fe400078e0206 */
[----:B------:R-:W2:Y:S03]  /*0540*/  S2R R11, SR_LTMASK ;  /* 0x00000000000b7919 */ /* 0x000ea60000003900 */
[----:B------:R-:W-:-:S13]  /*0550*/  ISETP.GE.U32.AND P1, PT, R14, R3, PT ;  /* 0x000000030e00720c */ /* 0x000fda0003f26070 */
[----:B------:R-:W-:-:S04]  /*0560*/  @P1 IADD3 R14, PT, PT, -R3, R14, RZ ;  /* 0x0000000e030e1210 */ /* 0x000fc80007ffe1ff */
[----:B------:R-:W-:Y:S02]  /*0570*/  ISETP.GE.U32.AND P1, PT, R14, R3, PT ;  /* 0x000000030e00720c */ /* 0x000fe40003f26070 */
[----:B--2---:R-:W-:-:S11]  /*0580*/  LOP3.LUT R11, R11, UR8, RZ, 0xc0, !PT ;  /* 0x000000080b0b7c12 */ /* 0x004fd6000f8ec0ff */
[----:B------:R-:W-:Y:S01]  /*0590*/  @P1 IMAD.IADD R14, R14, 0x1, -R3 ;  /* 0x000000010e0e1824 */ /* 0x000fe200078e0a03 */
[----:B------:R-:W-:Y:S02]  /*05a0*/  @!P2 LOP3.LUT R14, RZ, R3, RZ, 0x33, !PT ;  /* 0x00000003ff0ea212 */ /* 0x000fe400078e33ff */
[----:B-1----:R-:W-:Y:S01]  /*05b0*/  ISETP.EQ.U32.AND P1, PT, R9, R8, PT ;  /* 0x000000080900720c */ /* 0x002fe20003f22070 */
[----:B------:R-:W1:Y:S01]  /*05c0*/  POPC R12, R11 ;  /* 0x0000000b000c7309 */ /* 0x000e620000000000 */
[----:B------:R-:W2:Y:S02]  /*05d0*/  REDUX.SUM UR10, R14 ;  /* 0x000000000e0a73c4 */ /* 0x000ea4000000c000 */
[----:B--2---:R-:W-:-:S09]  /*05e0*/  IMAD.U32 R8, RZ, RZ, UR10 ;  /* 0x0000000aff087e24 */ /* 0x004fd2000f8e00ff */
[----:B------:R-:W-:Y:S01]  /*05f0*/  @P1 ATOMS.ADD RZ, [UR4], R8 ;  /* 0x00000008ffff198c */ /* 0x000fe20008000004 */
[----:B------:R-:W-:-:S03]  /*0600*/  UIADD3 UR4, UPT, UPT, UR6, 0xc, URZ ;  /* 0x0000000c06047890 */ /* 0x000fc6000fffe0ff */
[----:B------:R-:W2:Y:S01]  /*0610*/  @P1 ATOMS.ADD R10, [UR5], R10 ;  /* 0x0000000aff0a198c */ /* 0x000ea20008000005 */
[----:B------:R-:W-:-:S03]  /*0620*/  ULEA UR4, UR7, UR4, 0x18 ;  /* 0x0000000407047291 */ /* 0x000fc6000f8ec0ff */
[----:B--2---:R-:W1:Y:S02]  /*0630*/  SHFL.IDX PT, R7, R10, R9, 0x1f ;  /* 0x00001f090a077589 */ /* 0x004e6400000e0000 */
[----:B-1----:R-:W-:-:S05]  /*0640*/  IMAD.IADD R7, R7, 0x1, R12 ;  /* 0x0000000107077824 */ /* 0x002fca00078e020c */
[----:B------:R-:W-:-:S05]  /*0650*/  LEA R7, R7, UR4, 0x2 ;  /* 0x0000000407077c11 */ /* 0x000fca000f8e10ff */
[----:B------:R2:W-:Y:S02]  /*0660*/  STS [R7], R14 ;  /* 0x0000000e07007388 */ /* 0x0005e40000000800 */
.L_x_3:
[----:B------:R-:W-:Y:S05]  /*0670*/  BSYNC.RECONVERGENT B0 ;  /* 0x0000000000007941 */ /* 0x000fea0003800200 */
.L_x_1:
[----:B0-----:R-:W-:-:S04]  /*0680*/  IADD3 R6, PT, PT, R4, R6, RZ ;  /* 0x0000000604067210 */ /* 0x001fc80007ffe0ff */
[----:B------:R-:W-:-:S13]  /*0690*/  ISETP.GE.U32.AND P1, PT, R6, UR9, PT ;  /* 0x0000000906007c0c */ /* 0x000fda000bf26070 */
[----:B------:R-:W-:Y:S05]  /*06a0*/  @!P1 BRA `(.L_x_4) ;  /* 0xfffffff800c89947 */ /* 0x000fea000383ffff */
.L_x_0:
[----:B------:R-:W-:Y:S05]  /*06b0*/  WARPSYNC.ALL ;  /* 0x0000000000007948 */ /* 0x000fea0003800000 */
[----:B------:R-:W-:Y:S01]  /*06c0*/  BAR.SYNC.DEFER_BLOCKING 0x0 ;  /* 0x0000000000007b1d */ /* 0x000fe20000010000 */
[----:B------:R-:W-:-:S13]  /*06d0*/  ISETP.NE.AND P0, PT, R0, RZ, PT ;  /* 0x000000ff0000720c */ /* 0x000fda0003f05270 */
[----:B------:R-:W-:Y:S05]  /*06e0*/  @P0 EXIT ;  /* 0x000000000000094d */ /* 0x000fea0003800000 */
[----:B------:R-:W0:Y:S01]  /*06f0*/  S2UR UR5, SR_CgaCtaId ;  /* 0x00000000000579c3 */ /* 0x000e220000008800 */
[----:B------:R-:W-:Y:S01]  /*0700*/  UMOV UR4, 0x400 ;  /* 0x0000040000047882 */ /* 0x000fe20000000000 */
[----:B------:R-:W-:Y:S01]  /*0710*/  MOV R17, 0x0 ;  /* 0x0000000000117802 */ /* 0x000fe20000000f00 */
[----:B------:R-:W-:Y:S01]  /*0720*/  IMAD.MOV.U32 R6, RZ, RZ, R16 ;  /* 0x000000ffff067224 */ /* 0x000fe200078e0010 */
[----:B-12---:R-:W-:-:S04]  /*0730*/  MOV R7, R2 ;  /* 0x0000000200077202 */ /* 0x006fc80000000f00 */
[----:B------:R1:W2:Y:S01]  /*0740*/  LDC.64 R12, c[0x4][R17] ;  /* 0x01000000110c7b82 */ /* 0x0002a20000000a00 */
[----:B0-----:R-:W-:-:S09]  /*0750*/  ULEA UR4, UR5, UR4, 0x18 ;  /* 0x0000000405047291 */ /* 0x001fd2000f8ec0ff */
[----:B------:R-:W0:Y:S02]  /*0760*/  LDS.128 R8, [UR4] ;  /* 0x00000004ff087984 */ /* 0x000e240008000c00 */
[----:B------:R-:W3:Y:S02]  /*0770*/  LDCU.64 UR4, c[0x4][0x8] ;  /* 0x01000100ff0477ac */ /* 0x000ee40008000a00 */
[----:B---3--:R-:W-:Y:S02]  /*0780*/  IMAD.U32 R4, RZ, RZ, UR4 ;  /* 0x00000004ff047e24 */ /* 0x008fe4000f8e00ff */
[----:B------:R-:W-:Y:S01]  /*0790*/  IMAD.U32 R5, RZ, RZ, UR5 ;  /* 0x00000005ff057e24 */ /* 0x000fe2000f8e00ff */
[----:B0-----:R1:W-:Y:S04]  /*07a0*/  STL.64 [R1], R8 ;  /* 0x0000000801007387 */ /* 0x0013e80000100a00 */
[----:B--2---:R1:W-:Y:S02]  /*07b0*/  STL [R1+0x8], R10 ;  /* 0x0000080a01007387 */ /* 0x0043e40000100800 */
[----:B------:R-:W-:-:S07]  /*07c0*/  LEPC R20, `(.L_x_5) ;  /* 0x000000001014794e */ /* 0x000fce0000000000 */
[----:B-1----:R-:W-:Y:S05]  /*07d0*/  CALL.ABS.NOINC R12 ;  /* 0x000000000c007343 */ /* 0x002fea0003c00000 */
.L_x_5:
[----:B------:R-:W0:Y:S01]  /*07e0*/  S2UR UR5, SR_CgaCtaId ;  /* 0x00000000000579c3 */ /* 0x000e220000008800 */
[----:B------:R-:W-:Y:S01]  /*07f0*/  UMOV UR4, 0x400 ;  /* 0x0000040000047882 */ /* 0x000fe20000000000 */
[----:B------:R-:W-:Y:S02]  /*0800*/  IMAD.MOV.U32 R6, RZ, RZ, R16 ;  /* 0x000000ffff067224 */ /* 0x000fe400078e0010 */
[----:B------:R-:W-:-:S04]  /*0810*/  IMAD.MOV.U32 R7, RZ, RZ, R2 ;  /* 0x000000ffff077224 */ /* 0x000fc800078e0002 */
[----:B------:R1:W2:Y:S01]  /*0820*/  LDC.64 R10, c[0x4][R17] ;  /* 0x01000000110a7b82 */ /* 0x0002a20000000a00 */
[----:B0-----:R-:W-:Y:S02]  /*0830*/  ULEA UR6, UR5, UR4, 0x18 ;  /* 0x0000000405067291 */ /* 0x001fe4000f8ec0ff */
[----:B------:R-:W-:-:S04]  /*0840*/  UIADD3 UR4, UPT, UPT, UR4, 0xc, URZ ;  /* 0x0000000c04047890 */ /* 0x000fc8000fffe0ff */
[----:B------:R-:W-:-:S03]  /*0850*/  ULEA UR4, UR5, UR4, 0x18 ;  /* 0x0000000405047291 */ /* 0x000fc6000f8ec0ff */
[----:B------:R-:W0:Y:S02]  /*0860*/  LDS.64 R4, [UR6+0x8] ;  /* 0x00000806ff047984 */ /* 0x000e240008000a00 */
[C---:B0-----:R-:W-:Y:S01]  /*0870*/  LEA.HI R0, R4.reuse, R4, RZ, 0x1 ;  /* 0x0000000404007211 */ /* 0x041fe200078f08ff */
[----:B------:R-:W-:Y:S01]  /*0880*/  IMAD.MOV.U32 R12, RZ, RZ, R5 ;  /* 0x000000ffff0c7224 */ /* 0x000fe200078e0005 */
[----:B------:R-:W-:-:S03]  /*0890*/  LEA R3, R4, UR4, 0x2 ;  /* 0x0000000404037c11 */ /* 0x000fc6000f8e10ff */
[----:B------:R-:W-:Y:S02]  /*08a0*/  IMAD.SHL.U32 R0, R0, 0x2, RZ ;  /* 0x0000000200007824 */ /* 0x000fe400078e00ff */
[----:B------:R-:W0:Y:S03]  /*08b0*/  LDS R8, [R3+-0x4] ;  /* 0xfffffc0003087984 */ /* 0x000e260000000800 */
[----:B------:R-:W-:-:S05]  /*08c0*/  LOP3.LUT R0, R0, 0xfffffffc, RZ, 0xc0, !PT ;  /* 0xfffffffc00007812 */ /* 0x000fca00078ec0ff */
[----:B------:R-:W3:Y:S01]  /*08d0*/  LDS R13, [R0+UR4] ;  /* 0x00000004000d7984 */ /* 0x000ee20008000800 */
[----:B------:R-:W4:Y:S02]  /*08e0*/  LDCU.64 UR4, c[0x4][0x10] ;  /* 0x01000200ff0477ac */ /* 0x000f240008000a00 */
[----:B----4-:R-:W-:Y:S01]  /*08f0*/  IMAD.U32 R4, RZ, RZ, UR4 ;  /* 0x00000004ff047e24 */ /* 0x010fe2000f8e00ff */
[----:B------:R-:W-:Y:S01]  /*0900*/  MOV R5, UR5 ;  /* 0x0000000500057c02 */ /* 0x000fe20008000f00 */
[----:B0-----:R1:W-:Y:S04]  /*0910*/  STL [R1+0x8], R8 ;  /* 0x0000080801007387 */ /* 0x0013e80000100800 */
[----:B--23--:R1:W-:Y:S02]  /*0920*/  STL.64 [R1], R12 ;  /* 0x0000000c01007387 */ /* 0x00c3e40000100a00 */
[----:B------:R-:W-:-:S07]  /*0930*/  LEPC R20, `(.L_x_6) ;  /* 0x000000001014794e */ /* 0x000fce0000000000 */
[----:B-1----:R-:W-:Y:S05]  /*0940*/  CALL.ABS.NOINC R10 ;  /* 0x000000000a007343 */ /* 0x002fea0003c00000 */
.L_x_6:
[----:B------:R-:W-:Y:S05]  /*0950*/  EXIT ;  /* 0x000000000000794d */ /* 0x000fea0003800000 */
.L_x_7:
[----:B------:R-:W-:-:S00]  /*0960*/  BRA `(.L_x_7) ;  /* 0xfffffffc00fc7947 */ /* 0x000fc0000383ffff */
[----:B------:R-:W-:-:S00]  /*0970*/  NOP ;  /* 0x0000000000007918 */ /* 0x000fc00000000000 */
        /* <DEDUP_REMOVED lines=8> */
.L_x_8:


//--------------------- .nv.global.init           --------------------------
	.section	.nv.global.init,"aw",@progbits
.nv.global.init:
	.type		$str$1,@object
	.size		$str$1,($str - $str$1)
$str$1:
        /*0000*/ 	.byte	0x76, 0x20, 0x25, 0x64, 0x20, 0x25, 0x64, 0x20, 0x25, 0x64, 0x0a, 0x00
	.type		$str,@object
	.size		$str,(.L_0 - $str)
$str:
        /*000c*/ 	.byte	0x72, 0x65, 0x73, 0x20, 0x25, 0x64, 0x20, 0x25, 0x64, 0x20, 0x25, 0x64, 0x0a, 0x00
.L_0:


//--------------------- .nv.shared._Z3bari        --------------------------
	.section	.nv.shared._Z3bari,"aw",@nobits
	.sectionflags	@""
	.align	4
.nv.shared._Z3bari:
	.zero		5132


//--------------------- .nv.shared.reserved.0     --------------------------
	.section	.nv.shared.reserved.0,"aw",@nobits
	.weak		__nv_reservedSMEM_offset_0_alias
	.size		__nv_reservedSMEM_offset_0_alias, 0, 64
	.other		__nv_reservedSMEM_offset_0_alias,@"STO_CUDA_RESERVED_SHARED STV_DEFAULT"
__nv_reservedSMEM_offset_0_alias:
	.zero		0
	.zero		64


//--------------------- .nv.constant0._Z3bari     --------------------------
	.section	.nv.constant0._Z3bari,"a",@progbits
	.sectionflags	@""
	.align	4
.nv.constant0._Z3bari:
	.zero		900


//--------------------- SYMBOLS --------------------------

	.type		.nv.reservedSmem.offset0,@object
	.size		.nv.reservedSmem.offset0,0x4
	.type		.nv.reservedSmem.cap,@object
	.size		.nv.reservedSmem.cap,0x4
	.type		vprintf,@function
